//
// Generated by NVIDIA NVVM Compiler
//
// Compiler Build ID: CL-36424714
// Cuda compilation tools, release 13.0, V13.0.88
// Based on NVVM 20.0.0
//

.version 9.0
.target sm_100
.address_size 64

	// .globl	_Z19repeat_chars_kernelPcPiS_ii

.visible .entry _Z19repeat_chars_kernelPcPiS_ii(
	.param .u64 .ptr .align 1 _Z19repeat_chars_kernelPcPiS_ii_param_0,
	.param .u64 .ptr .align 1 _Z19repeat_chars_kernelPcPiS_ii_param_1,
	.param .u64 .ptr .align 1 _Z19repeat_chars_kernelPcPiS_ii_param_2,
	.param .u32 _Z19repeat_chars_kernelPcPiS_ii_param_3,
	.param .u32 _Z19repeat_chars_kernelPcPiS_ii_param_4
)
{
	.reg .pred 	%p<16>;
	.reg .b16 	%rs<7>;
	.reg .b32 	%r<131>;
	.reg .b64 	%rd<29>;

	ld.param.u64 	%rd11, [_Z19repeat_chars_kernelPcPiS_ii_param_0];
	ld.param.u64 	%rd12, [_Z19repeat_chars_kernelPcPiS_ii_param_1];
	ld.param.u64 	%rd13, [_Z19repeat_chars_kernelPcPiS_ii_param_2];
	ld.param.u32 	%r45, [_Z19repeat_chars_kernelPcPiS_ii_param_3];
	ld.param.u32 	%r46, [_Z19repeat_chars_kernelPcPiS_ii_param_4];
	cvta.to.global.u64 	%rd1, %rd13;
	cvta.to.global.u64 	%rd2, %rd12;
	mov.u32 	%r47, %ctaid.x;
	mov.u32 	%r48, %ntid.x;
	mov.u32 	%r49, %tid.x;
	mad.lo.s32 	%r1, %r47, %r48, %r49;
	mul.lo.s32 	%r50, %r46, %r45;
	setp.ge.s32 	%p1, %r1, %r50;
	@%p1 bra 	$L__BB0_21;
	mul.wide.s32 	%rd14, %r1, 4;
	add.s64 	%rd15, %rd2, %rd14;
	ld.global.u32 	%r2, [%rd15];
	setp.lt.s32 	%p2, %r1, 1;
	mov.b32 	%r123, 0;
	@%p2 bra 	$L__BB0_14;
	and.b32  	%r3, %r1, 15;
	setp.lt.u32 	%p3, %r1, 16;
	mov.b32 	%r113, 0;
	mov.u32 	%r123, %r113;
	@%p3 bra 	$L__BB0_5;
	and.b32  	%r113, %r1, 2147483632;
	neg.s32 	%r124, %r113;
	add.s64 	%rd28, %rd2, 32;
	mov.b32 	%r123, 0;
$L__BB0_4:
	.pragma "nounroll";
	ld.global.u32 	%r55, [%rd28+-32];
	add.s32 	%r56, %r55, %r123;
	ld.global.u32 	%r57, [%rd28+-28];
	add.s32 	%r58, %r57, %r56;
	ld.global.u32 	%r59, [%rd28+-24];
	add.s32 	%r60, %r59, %r58;
	ld.global.u32 	%r61, [%rd28+-20];
	add.s32 	%r62, %r61, %r60;
	ld.global.u32 	%r63, [%rd28+-16];
	add.s32 	%r64, %r63, %r62;
	ld.global.u32 	%r65, [%rd28+-12];
	add.s32 	%r66, %r65, %r64;
	ld.global.u32 	%r67, [%rd28+-8];
	add.s32 	%r68, %r67, %r66;
	ld.global.u32 	%r69, [%rd28+-4];
	add.s32 	%r70, %r69, %r68;
	ld.global.u32 	%r71, [%rd28];
	add.s32 	%r72, %r71, %r70;
	ld.global.u32 	%r73, [%rd28+4];
	add.s32 	%r74, %r73, %r72;
	ld.global.u32 	%r75, [%rd28+8];
	add.s32 	%r76, %r75, %r74;
	ld.global.u32 	%r77, [%rd28+12];
	add.s32 	%r78, %r77, %r76;
	ld.global.u32 	%r79, [%rd28+16];
	add.s32 	%r80, %r79, %r78;
	ld.global.u32 	%r81, [%rd28+20];
	add.s32 	%r82, %r81, %r80;
	ld.global.u32 	%r83, [%rd28+24];
	add.s32 	%r84, %r83, %r82;
	ld.global.u32 	%r85, [%rd28+28];
	add.s32 	%r123, %r85, %r84;
	add.s32 	%r124, %r124, 16;
	add.s64 	%rd28, %rd28, 64;
	setp.eq.s32 	%p4, %r124, 0;
	@%p4 bra 	$L__BB0_5;
	bra.uni 	$L__BB0_4;
$L__BB0_5:
	setp.eq.s32 	%p5, %r3, 0;
	@%p5 bra 	$L__BB0_14;
	and.b32  	%r9, %r1, 7;
	setp.lt.u32 	%p6, %r3, 8;
	@%p6 bra 	$L__BB0_8;
	mul.wide.u32 	%rd16, %r113, 4;
	add.s64 	%rd17, %rd2, %rd16;
	ld.global.u32 	%r87, [%rd17];
	add.s32 	%r88, %r87, %r123;
	ld.global.u32 	%r89, [%rd17+4];
	add.s32 	%r90, %r89, %r88;
	ld.global.u32 	%r91, [%rd17+8];
	add.s32 	%r92, %r91, %r90;
	ld.global.u32 	%r93, [%rd17+12];
	add.s32 	%r94, %r93, %r92;
	ld.global.u32 	%r95, [%rd17+16];
	add.s32 	%r96, %r95, %r94;
	ld.global.u32 	%r97, [%rd17+20];
	add.s32 	%r98, %r97, %r96;
	ld.global.u32 	%r99, [%rd17+24];
	add.s32 	%r100, %r99, %r98;
	ld.global.u32 	%r101, [%rd17+28];
	add.s32 	%r123, %r101, %r100;
	add.s32 	%r113, %r113, 8;
$L__BB0_8:
	setp.eq.s32 	%p7, %r9, 0;
	@%p7 bra 	$L__BB0_14;
	and.b32  	%r15, %r1, 3;
	setp.lt.u32 	%p8, %r9, 4;
	@%p8 bra 	$L__BB0_11;
	mul.wide.u32 	%rd18, %r113, 4;
	add.s64 	%rd19, %rd2, %rd18;
	ld.global.u32 	%r103, [%rd19];
	add.s32 	%r104, %r103, %r123;
	ld.global.u32 	%r105, [%rd19+4];
	add.s32 	%r106, %r105, %r104;
	ld.global.u32 	%r107, [%rd19+8];
	add.s32 	%r108, %r107, %r106;
	ld.global.u32 	%r109, [%rd19+12];
	add.s32 	%r123, %r109, %r108;
	add.s32 	%r113, %r113, 4;
$L__BB0_11:
	setp.eq.s32 	%p9, %r15, 0;
	@%p9 bra 	$L__BB0_14;
	mul.wide.u32 	%rd20, %r113, 4;
	add.s64 	%rd27, %rd2, %rd20;
	neg.s32 	%r121, %r15;
$L__BB0_13:
	.pragma "nounroll";
	ld.global.u32 	%r110, [%rd27];
	add.s32 	%r123, %r110, %r123;
	add.s64 	%rd27, %rd27, 4;
	add.s32 	%r121, %r121, 1;
	setp.ne.s32 	%p10, %r121, 0;
	@%p10 bra 	$L__BB0_13;
$L__BB0_14:
	setp.lt.s32 	%p11, %r2, 1;
	@%p11 bra 	$L__BB0_21;
	cvt.s64.s32 	%rd21, %r1;
	cvta.to.global.u64 	%rd22, %rd11;
	add.s64 	%rd7, %rd22, %rd21;
	and.b32  	%r27, %r2, 3;
	setp.lt.u32 	%p12, %r2, 4;
	mov.b32 	%r128, 0;
	@%p12 bra 	$L__BB0_18;
	and.b32  	%r128, %r2, 2147483644;
	ld.global.u8 	%rs6, [%rd7];
	neg.s32 	%r127, %r128;
	add.s64 	%rd8, %rd1, 1;
	mov.u32 	%r126, %r123;
$L__BB0_17:
	cvt.s64.s32 	%rd23, %r126;
	add.s64 	%rd24, %rd8, %rd23;
	st.global.u8 	[%rd24+-1], %rs6;
	ld.global.u8 	%rs5, [%rd7];
	st.global.u8 	[%rd24], %rs5;
	st.global.u8 	[%rd24+1], %rs5;
	ld.global.u8 	%rs6, [%rd7];
	st.global.u8 	[%rd24+2], %rs6;
	add.s32 	%r127, %r127, 4;
	add.s32 	%r126, %r126, 4;
	setp.ne.s32 	%p13, %r127, 0;
	@%p13 bra 	$L__BB0_17;
$L__BB0_18:
	setp.eq.s32 	%p14, %r27, 0;
	@%p14 bra 	$L__BB0_21;
	ld.global.u8 	%rs4, [%rd7];
	add.s32 	%r130, %r123, %r128;
	neg.s32 	%r129, %r27;
$L__BB0_20:
	.pragma "nounroll";
	cvt.s64.s32 	%rd25, %r130;
	add.s64 	%rd26, %rd1, %rd25;
	st.global.u8 	[%rd26], %rs4;
	add.s32 	%r130, %r130, 1;
	add.s32 	%r129, %r129, 1;
	setp.ne.s32 	%p15, %r129, 0;
	@%p15 bra 	$L__BB0_20;
$L__BB0_21:
	ret;

}


// ===== COMPILED SASS (sm_100) =====

	.target	sm_100

	.elftype	@"ET_EXEC"


//--------------------- .note.nv.tkinfo           --------------------------
	.section	.note.nv.tkinfo,"",@"SHT_NOTE"
	.sectionflags	@"SHF_NOTE_NV_TKINFO"
	.tkinfo
        /*0018*/ 	.word	0x00000002
        /*0030*/ 	.string	""
        /*0030*/ 	.string	"ptxas"
        /*0030*/ 	.string	"Cuda compilation tools, release 13.0, V13.0.88"
        /*0030*/ 	.string	"Build cuda_13.0.r13.0/compiler.36424714_0"
        /*0030*/ 	.string	"-arch sm_100 -m 64 "



//--------------------- .note.nv.cuinfo           --------------------------
	.section	.note.nv.cuinfo,"",@"SHT_NOTE"
	.sectionflags	@"SHF_NOTE_NV_CUINFO"
        /*0018*/ 	.short	0x0002
        /*001a*/ 	.short	0x0064
        /*001c*/ 	.short	0x0082
	.zero		2


//--------------------- .nv.info                  --------------------------
	.section	.nv.info,"",@"SHT_CUDA_INFO"
	.align	4


	//----- nvinfo : EIATTR_REGCOUNT
	.align		4
        /*0000*/ 	.byte	0x04, 0x2f
        /*0002*/ 	.short	(.L_1 - .L_0)
	.align		4
.L_0:
        /*0004*/ 	.word	index@(_Z19repeat_chars_kernelPcPiS_ii)
        /*0008*/ 	.word	0x0000001b


	//----- nvinfo : EIATTR_FRAME_SIZE
	.align		4
.L_1:
        /*000c*/ 	.byte	0x04, 0x11
        /*000e*/ 	.short	(.L_3 - .L_2)
	.align		4
.L_2:
        /*0010*/ 	.word	index@(_Z19repeat_chars_kernelPcPiS_ii)
        /*0014*/ 	.word	0x00000000


	//----- nvinfo : EIATTR_MIN_STACK_SIZE
	.align		4
.L_3:
        /*0018*/ 	.byte	0x04, 0x12
        /*001a*/ 	.short	(.L_5 - .L_4)
	.align		4
.L_4:
        /*001c*/ 	.word	index@(_Z19repeat_chars_kernelPcPiS_ii)
        /*0020*/ 	.word	0x00000000
.L_5:


//--------------------- .nv.compat                --------------------------
	.section	.nv.compat,"",@"SHT_CUDA_COMPAT_INFO"
	.align	4
        /*0000*/ 	.byte	0x02, 0x09, 0x00, 0x00, 0x02, 0x02, 0x01, 0x00, 0x02, 0x05, 0x05, 0x00, 0x03, 0x07, 0x01, 0x01
        /*0010*/ 	.byte	0x02, 0x03, 0x00, 0x00, 0x02, 0x06, 0x01, 0x00, 0x04, 0x0b, 0x08, 0x00, 0x09, 0x00, 0x00, 0x00
        /*0020*/ 	.byte	0x00, 0x00, 0x00, 0x00


//--------------------- .nv.info._Z19repeat_chars_kernelPcPiS_ii --------------------------
	.section	.nv.info._Z19repeat_chars_kernelPcPiS_ii,"",@"SHT_CUDA_INFO"
	.sectionflags	@""
	.align	4


	//----- nvinfo : EIATTR_CUDA_API_VERSION
	.align		4
        /*0000*/ 	.byte	0x04, 0x37
        /*0002*/ 	.short	(.L_7 - .L_6)
.L_6:
        /*0004*/ 	.word	0x00000082


	//----- nvinfo : EIATTR_KPARAM_INFO
	.align		4
.L_7:
        /*0008*/ 	.byte	0x04, 0x17
        /*000a*/ 	.short	(.L_9 - .L_8)
.L_8:
        /*000c*/ 	.word	0x00000000
        /*0010*/ 	.short	0x0004
        /*0012*/ 	.short	0x001c
        /*0014*/ 	.byte	0x00, 0xf0, 0x11, 0x00


	//----- nvinfo : EIATTR_KPARAM_INFO
	.align		4
.L_9:
        /*0018*/ 	.byte	0x04, 0x17
        /*001a*/ 	.short	(.L_11 - .L_10)
.L_10:
        /*001c*/ 	.word	0x00000000
        /*0020*/ 	.short	0x0003
        /*0022*/ 	.short	0x0018
        /*0024*/ 	.byte	0x00, 0xf0, 0x11, 0x00


	//----- nvinfo : EIATTR_KPARAM_INFO
	.align		4
.L_11:
        /*0028*/ 	.byte	0x04, 0x17
        /*002a*/ 	.short	(.L_13 - .L_12)
.L_12:
        /*002c*/ 	.word	0x00000000
        /*0030*/ 	.short	0x0002
        /*0032*/ 	.short	0x0010
        /*0034*/ 	.byte	0x00, 0xf5, 0x21, 0x00


	//----- nvinfo : EIATTR_KPARAM_INFO
	.align		4
.L_13:
        /*0038*/ 	.byte	0x04, 0x17
        /*003a*/ 	.short	(.L_15 - .L_14)
.L_14:
        /*003c*/ 	.word	0x00000000
        /*0040*/ 	.short	0x0001
        /*0042*/ 	.short	0x0008
        /*0044*/ 	.byte	0x00, 0xf5, 0x21, 0x00


	//----- nvinfo : EIATTR_KPARAM_INFO
	.align		4
.L_15:
        /*0048*/ 	.byte	0x04, 0x17
        /*004a*/ 	.short	(.L_17 - .L_16)
.L_16:
        /*004c*/ 	.word	0x00000000
        /*0050*/ 	.short	0x0000
        /*0052*/ 	.short	0x0000
        /*0054*/ 	.byte	0x00, 0xf5, 0x21, 0x00


	//----- nvinfo : EIATTR_SPARSE_MMA_MASK
	.align		4
.L_17:
        /*0058*/ 	.byte	0x03, 0x50
        /*005a*/ 	.short	0x0000


	//----- nvinfo : EIATTR_MAXREG_COUNT
	.align		4
        /*005c*/ 	.byte	0x03, 0x1b
        /*005e*/ 	.short	0x00ff


	//----- nvinfo : EIATTR_MERCURY_ISA_VERSION
	.align		4
        /*0060*/ 	.byte	0x03, 0x5f
        /*0062*/ 	.short	0x0101


	//----- nvinfo : EIATTR_VRC_CTA_INIT_COUNT
	.align		4
        /*0064*/ 	.byte	0x02, 0x4a
	.zero		1
	.zero		1


	//----- nvinfo : EIATTR_EXIT_INSTR_OFFSETS
	.align		4
        /*0068*/ 	.byte	0x04, 0x1c
        /*006a*/ 	.short	(.L_19 - .L_18)


	//   ....[0]....
.L_18:
        /*006c*/ 	.word	0x00000080


	//   ....[1]....
        /*0070*/ 	.word	0x00000740


	//   ....[2]....
        /*0074*/ 	.word	0x00000900


	//   ....[3]....
        /*0078*/ 	.word	0x000009c0


	//----- nvinfo : EIATTR_CRS_STACK_SIZE
	.align		4
.L_19:
        /*007c*/ 	.byte	0x04, 0x1e
        /*007e*/ 	.short	(.L_21 - .L_20)
.L_20:
        /*0080*/ 	.word	0x00000000


	//----- nvinfo : EIATTR_CBANK_PARAM_SIZE
	.align		4
.L_21:
        /*0084*/ 	.byte	0x03, 0x19
        /*0086*/ 	.short	0x0020


	//----- nvinfo : EIATTR_PARAM_CBANK
	.align		4
        /*0088*/ 	.byte	0x04, 0x0a
        /*008a*/ 	.short	(.L_23 - .L_22)
	.align		4
.L_22:
        /*008c*/ 	.word	index@(.nv.constant0._Z19repeat_chars_kernelPcPiS_ii)
        /*0090*/ 	.short	0x0380
        /*0092*/ 	.short	0x0020


	//----- nvinfo : EIATTR_SW_WAR
	.align		4
.L_23:
        /*0094*/ 	.byte	0x04, 0x36
        /*0096*/ 	.short	(.L_25 - .L_24)
.L_24:
        /*0098*/ 	.word	0x00000008
.L_25:


//--------------------- .nv.callgraph             --------------------------
	.section	.nv.callgraph,"",@"SHT_CUDA_CALLGRAPH"
	.align	4
	.sectionentsize	8
	.align		4
        /*0000*/ 	.word	0x00000000
	.align		4
        /*0004*/ 	.word	0xffffffff
	.align		4
        /*0008*/ 	.word	0x00000000
	.align		4
        /*000c*/ 	.word	0xfffffffe
	.align		4
        /*0010*/ 	.word	0x00000000
	.align		4
        /*0014*/ 	.word	0xfffffffd
	.align		4
        /*0018*/ 	.word	0x00000000
	.align		4
        /*001c*/ 	.word	0xfffffffc


//--------------------- .text._Z19repeat_chars_kernelPcPiS_ii --------------------------
	.section	.text._Z19repeat_chars_kernelPcPiS_ii,"ax",@progbits
	.align	128
        .global         _Z19repeat_chars_kernelPcPiS_ii
        .type           _Z19repeat_chars_kernelPcPiS_ii,@function
        .size           _Z19repeat_chars_kernelPcPiS_ii,(.L_x_15 - _Z19repeat_chars_kernelPcPiS_ii)
        .other          _Z19repeat_chars_kernelPcPiS_ii,@"STO_CUDA_ENTRY STV_DEFAULT"
_Z19repeat_chars_kernelPcPiS_ii:
.text._Z19repeat_chars_kernelPcPiS_ii:
[----:B------:R-:W-:Y:S01]  /*0000*/  LDC R1, c[0x0][0x37c] ;  /* 0x0000df00ff017b82 */ /* 0x000fe20000000800 */
[----:B------:R-:W0:Y:S07]  /*0010*/  S2R R3, SR_TID.X ;  /* 0x0000000000037919 */ /* 0x000e2e0000002100 */
[----:B------:R-:W0:Y:S01]  /*0020*/  S2UR UR6, SR_CTAID.X ;  /* 0x00000000000679c3 */ /* 0x000e220000002500 */
[----:B------:R-:W1:Y:S07]  /*0030*/  LDCU.64 UR4, c[0x0][0x398] ;  /* 0x00007300ff0477ac */ /* 0x000e6e0008000a00 */
[----:B------:R-:W0:Y:S01]  /*0040*/  LDC R0, c[0x0][0x360] ;  /* 0x0000d800ff007b82 */ /* 0x000e220000000800 */
[----:B-1----:R-:W-:Y:S01]  /*0050*/  UIMAD UR4, UR5, UR4, URZ ;  /* 0x00000004050472a4 */ /* 0x002fe2000f8e02ff */
[----:B0-----:R-:W-:-:S05]  /*0060*/  IMAD R0, R0, UR6, R3 ;  /* 0x0000000600007c24 */ /* 0x001fca000f8e0203 */
[----:B------:R-:W-:-:S13]  /*0070*/  ISETP.GE.AND P0, PT, R0, UR4, PT ;  /* 0x0000000400007c0c */ /* 0x000fda000bf06270 */
[----:B------:R-:W-:Y:S05]  /*0080*/  @P0 EXIT ;  /* 0x000000000000094d */ /* 0x000fea0003800000 */
[----:B------:R-:W0:Y:S01]  /*0090*/  LDC.64 R4, c[0x0][0x388] ;  /* 0x0000e200ff047b82 */ /* 0x000e220000000a00 */
[----:B------:R-:W1:Y:S01]  /*00a0*/  LDCU.64 UR6, c[0x0][0x358] ;  /* 0x00006b00ff0677ac */ /* 0x000e620008000a00 */
[----:B0-----:R-:W-:-:S05]  /*00b0*/  IMAD.WIDE R4, R0, 0x4, R4 ;  /* 0x0000000400047825 */ /* 0x001fca00078e0204 */
[----:B-1----:R0:W5:Y:S01]  /*00c0*/  LDG.E R3, desc[UR6][R4.64] ;  /* 0x0000000604037981 */ /* 0x002162000c1e1900 */
[----:B------:R-:W-:Y:S01]  /*00d0*/  ISETP.GE.AND P0, PT, R0, 0x1, PT ;  /* 0x000000010000780c */ /* 0x000fe20003f06270 */
[----:B------:R-:W-:Y:S01]  /*00e0*/  BSSY.RECONVERGENT B0, `(.L_x_0) ;  /* 0x0000064000007945 */ /* 0x000fe20003800200 */
[----:B------:R-:W-:-:S11]  /*00f0*/  IMAD.MOV.U32 R2, RZ, RZ, RZ ;  /* 0x000000ffff027224 */ /* 0x000fd600078e00ff */
[----:B0-----:R-:W-:Y:S05]  /*0100*/  @!P0 BRA `(.L_x_1) ;  /* 0x0000000400848947 */ /* 0x001fea0003800000 */
[C---:B------:R-:W-:Y:S01]  /*0110*/  ISETP.GE.U32.AND P1, PT, R0.reuse, 0x10, PT ;  /* 0x000000100000780c */ /* 0x040fe20003f26070 */
[----:B------:R-:W-:Y:S01]  /*0120*/  BSSY.RECONVERGENT B1, `(.L_x_2) ;  /* 0x000002c000017945 */ /* 0x000fe20003800200 */
[----:B------:R-:W-:Y:S01]  /*0130*/  LOP3.LUT R24, R0, 0xf, RZ, 0xc0, !PT ;  /* 0x0000000f00187812 */ /* 0x000fe200078ec0ff */
[----:B------:R-:W-:Y:S02]  /*0140*/  IMAD.MOV.U32 R6, RZ, RZ, RZ ;  /* 0x000000ffff067224 */ /* 0x000fe400078e00ff */
[----:B------:R-:W-:Y:S01]  /*0150*/  IMAD.MOV.U32 R2, RZ, RZ, RZ ;  /* 0x000000ffff027224 */ /* 0x000fe200078e00ff */
[----:B------:R-:W-:-:S07]  /*0160*/  ISETP.NE.AND P0, PT, R24, RZ, PT ;  /* 0x000000ff1800720c */ /* 0x000fce0003f05270 */
[----:B------:R-:W-:Y:S06]  /*0170*/  @!P1 BRA `(.L_x_3) ;  /* 0x0000000000989947 */ /* 0x000fec0003800000 */
[----:B------:R-:W0:Y:S01]  /*0180*/  LDCU.64 UR4, c[0x0][0x388] ;  /* 0x00007100ff0477ac */ /* 0x000e220008000a00 */
[----:B------:R-:W-:Y:S01]  /*0190*/  LOP3.LUT R6, R0, 0x7ffffff0, RZ, 0xc0, !PT ;  /* 0x7ffffff000067812 */ /* 0x000fe200078ec0ff */
[----:B------:R-:W-:-:S04]  /*01a0*/  IMAD.MOV.U32 R2, RZ, RZ, RZ ;  /* 0x000000ffff027224 */ /* 0x000fc800078e00ff */
[----:B------:R-:W-:Y:S01]  /*01b0*/  IMAD.MOV R7, RZ, RZ, -R6 ;  /* 0x000000ffff077224 */ /* 0x000fe200078e0a06 */
[----:B0-----:R-:W-:-:S04]  /*01c0*/  UIADD3 UR4, UP0, UPT, UR4, 0x20, URZ ;  /* 0x0000002004047890 */ /* 0x001fc8000ff1e0ff */
[----:B------:R-:W-:Y:S02]  /*01d0*/  UIADD3.X UR5, UPT, UPT, URZ, UR5, URZ, UP0, !UPT ;  /* 0x00000005ff057290 */ /* 0x000fe400087fe4ff */
[----:B------:R-:W-:-:S04]  /*01e0*/  IMAD.U32 R13, RZ, RZ, UR4 ;  /* 0x00000004ff0d7e24 */ /* 0x000fc8000f8e00ff */
[----:B------:R-:W-:-:S07]  /*01f0*/  IMAD.U32 R5, RZ, RZ, UR5 ;  /* 0x00000005ff057e24 */ /* 0x000fce000f8e00ff */
.L_x_4:
[----:B------:R-:W-:-:S05]  /*0200*/  IMAD.MOV.U32 R4, RZ, RZ, R13 ;  /* 0x000000ffff047224 */ /* 0x000fca00078e000d */
[----:B------:R-:W2:Y:S04]  /*0210*/  LDG.E R13, desc[UR6][R4.64+-0x20] ;  /* 0xffffe006040d7981 */ /* 0x000ea8000c1e1900 */
[----:B------:R-:W2:Y:S04]  /*0220*/  LDG.E R12, desc[UR6][R4.64+-0x1c] ;  /* 0xffffe406040c7981 */ /* 0x000ea8000c1e1900 */
[----:B------:R-:W3:Y:S04]  /*0230*/  LDG.E R15, desc[UR6][R4.64+-0x18] ;  /* 0xffffe806040f7981 */ /* 0x000ee8000c1e1900 */
[----:B------:R-:W3:Y:S04]  /*0240*/  LDG.E R14, desc[UR6][R4.64+-0x14] ;  /* 0xffffec06040e7981 */ /* 0x000ee8000c1e1900 */
[----:B------:R-:W4:Y:S04]  /*0250*/  LDG.E R17, desc[UR6][R4.64+-0x10] ;  /* 0xfffff00604117981 */ /* 0x000f28000c1e1900 */
        /* <DEDUP_REMOVED lines=10> */
[----:B------:R0:W4:Y:S01]  /*0300*/  LDG.E R8, desc[UR6][R4.64+0x1c] ;  /* 0x00001c0604087981 */ /* 0x000122000c1e1900 */
[----:B------:R-:W-:-:S05]  /*0310*/  VIADD R7, R7, 0x10 ;  /* 0x0000001007077836 */ /* 0x000fca0000000000 */
[----:B------:R-:W-:Y:S02]  /*0320*/  ISETP.NE.AND P1, PT, R7, RZ, PT ;  /* 0x000000ff0700720c */ /* 0x000fe40003f25270 */
[----:B--2---:R-:W-:Y:S02]  /*0330*/  IADD3 R12, PT, PT, R12, R13, R2 ;  /* 0x0000000d0c0c7210 */ /* 0x004fe40007ffe002 */
[----:B------:R-:W-:-:S05]  /*0340*/  IADD3 R13, P2, PT, R4, 0x40, RZ ;  /* 0x00000040040d7810 */ /* 0x000fca0007f5e0ff */
[----:B0-----:R-:W-:Y:S01]  /*0350*/  IMAD.X R5, RZ, RZ, R5, P2 ;  /* 0x000000ffff057224 */ /* 0x001fe200010e0605 */
[----:B---3--:R-:W-:-:S04]  /*0360*/  IADD3 R12, PT, PT, R14, R15, R12 ;  /* 0x0000000f0e0c7210 */ /* 0x008fc80007ffe00c */
[----:B----4-:R-:W-:-:S04]  /*0370*/  IADD3 R12, PT, PT, R16, R17, R12 ;  /* 0x00000011100c7210 */ /* 0x010fc80007ffe00c */
[----:B------:R-:W-:-:S04]  /*0380*/  IADD3 R12, PT, PT, R18, R19, R12 ;  /* 0x00000013120c7210 */ /* 0x000fc80007ffe00c */
[----:B------:R-:W-:-:S04]  /*0390*/  IADD3 R12, PT, PT, R20, R21, R12 ;  /* 0x00000015140c7210 */ /* 0x000fc80007ffe00c */
[----:B------:R-:W-:-:S04]  /*03a0*/  IADD3 R12, PT, PT, R22, R23, R12 ;  /* 0x00000017160c7210 */ /* 0x000fc80007ffe00c */
[----:B------:R-:W-:-:S04]  /*03b0*/  IADD3 R10, PT, PT, R10, R11, R12 ;  /* 0x0000000b0a0a7210 */ /* 0x000fc80007ffe00c */
[----:B------:R-:W-:Y:S01]  /*03c0*/  IADD3 R2, PT, PT, R8, R9, R10 ;  /* 0x0000000908027210 */ /* 0x000fe20007ffe00a */
[----:B------:R-:W-:Y:S06]  /*03d0*/  @P1 BRA `(.L_x_4) ;  /* 0xfffffffc00881947 */ /* 0x000fec000383ffff */
.L_x_3:
[----:B------:R-:W-:Y:S05]  /*03e0*/  BSYNC.RECONVERGENT B1 ;  /* 0x0000000000017941 */ /* 0x000fea0003800200 */
.L_x_2:
[----:B------:R-:W-:Y:S05]  /*03f0*/  @!P0 BRA `(.L_x_1) ;  /* 0x0000000000c88947 */ /* 0x000fea0003800000 */
[----:B------:R-:W-:Y:S01]  /*0400*/  ISETP.GE.U32.AND P0, PT, R24, 0x8, PT ;  /* 0x000000081800780c */ /* 0x000fe20003f06070 */
[----:B------:R-:W-:Y:S01]  /*0410*/  BSSY.RECONVERGENT B1, `(.L_x_5) ;  /* 0x0000013000017945 */ /* 0x000fe20003800200 */
[----:B------:R-:W-:-:S04]  /*0420*/  LOP3.LUT R15, R0, 0x7, RZ, 0xc0, !PT ;  /* 0x00000007000f7812 */ /* 0x000fc800078ec0ff */
[----:B------:R-:W-:-:S07]  /*0430*/  ISETP.NE.AND P1, PT, R15, RZ, PT ;  /* 0x000000ff0f00720c */ /* 0x000fce0003f25270 */
[----:B------:R-:W-:Y:S06]  /*0440*/  @!P0 BRA `(.L_x_6) ;  /* 0x00000000003c8947 */ /* 0x000fec0003800000 */
[----:B------:R-:W0:Y:S02]  /*0450*/  LDC.64 R4, c[0x0][0x388] ;  /* 0x0000e200ff047b82 */ /* 0x000e240000000a00 */
[----:B0-----:R-:W-:-:S05]  /*0460*/  IMAD.WIDE.U32 R4, R6, 0x4, R4 ;  /* 0x0000000406047825 */ /* 0x001fca00078e0004 */
[----:B------:R-:W2:Y:S04]  /*0470*/  LDG.E R7, desc[UR6][R4.64] ;  /* 0x0000000604077981 */ /* 0x000ea8000c1e1900 */
[----:B------:R-:W2:Y:S04]  /*0480*/  LDG.E R8, desc[UR6][R4.64+0x4] ;  /* 0x0000040604087981 */ /* 0x000ea8000c1e1900 */
[----:B------:R-:W3:Y:S04]  /*0490*/  LDG.E R10, desc[UR6][R4.64+0x8] ;  /* 0x00000806040a7981 */ /* 0x000ee8000c1e1900 */
[----:B------:R-:W3:Y:S04]  /*04a0*/  LDG.E R9, desc[UR6][R4.64+0xc] ;  /* 0x00000c0604097981 */ /* 0x000ee8000c1e1900 */
[----:B------:R-:W4:Y:S04]  /*04b0*/  LDG.E R12, desc[UR6][R4.64+0x10] ;  /* 0x00001006040c7981 */ /* 0x000f28000c1e1900 */
[----:B------:R-:W4:Y:S04]  /*04c0*/  LDG.E R11, desc[UR6][R4.64+0x14] ;  /* 0x00001406040b7981 */ /* 0x000f28000c1e1900 */
[----:B------:R-:W4:Y:S04]  /*04d0*/  LDG.E R14, desc[UR6][R4.64+0x18] ;  /* 0x00001806040e7981 */ /* 0x000f28000c1e1900 */
[----:B------:R-:W4:Y:S01]  /*04e0*/  LDG.E R13, desc[UR6][R4.64+0x1c] ;  /* 0x00001c06040d7981 */ /* 0x000f22000c1e1900 */
[----:B------:R-:W-:Y:S01]  /*04f0*/  VIADD R6, R6, 0x8 ;  /* 0x0000000806067836 */ /* 0x000fe20000000000 */
[----:B--2---:R-:W-:-:S04]  /*0500*/  IADD3 R7, PT, PT, R8, R7, R2 ;  /* 0x0000000708077210 */ /* 0x004fc80007ffe002 */
[----:B---3--:R-:W-:-:S04]  /*0510*/  IADD3 R7, PT, PT, R9, R10, R7 ;  /* 0x0000000a09077210 */ /* 0x008fc80007ffe007 */
[----:B----4-:R-:W-:-:S04]  /*0520*/  IADD3 R7, PT, PT, R11, R12, R7 ;  /* 0x0000000c0b077210 */ /* 0x010fc80007ffe007 */
[----:B------:R-:W-:-:S07]  /*0530*/  IADD3 R2, PT, PT, R13, R14, R7 ;  /* 0x0000000e0d027210 */ /* 0x000fce0007ffe007 */
.L_x_6:
[----:B------:R-:W-:Y:S05]  /*0540*/  BSYNC.RECONVERGENT B1 ;  /* 0x0000000000017941 */ /* 0x000fea0003800200 */
.L_x_5:
        /* <DEDUP_REMOVED lines=11> */
[----:B------:R-:W3:Y:S01]  /*0600*/  LDG.E R10, desc[UR6][R4.64+0xc] ;  /* 0x00000c06040a7981 */ /* 0x000ee2000c1e1900 */
[----:B------:R-:W-:Y:S01]  /*0610*/  VIADD R6, R6, 0x4 ;  /* 0x0000000406067836 */ /* 0x000fe20000000000 */
[----:B--2---:R-:W-:-:S04]  /*0620*/  IADD3 R2, PT, PT, R9, R7, R2 ;  /* 0x0000000709027210 */ /* 0x004fc80007ffe002 */
[----:B---3--:R-:W-:-:S07]  /*0630*/  IADD3 R2, PT, PT, R10, R11, R2 ;  /* 0x0000000b0a027210 */ /* 0x008fce0007ffe002 */
.L_x_8:
[----:B------:R-:W-:Y:S05]  /*0640*/  BSYNC.RECONVERGENT B1 ;  /* 0x0000000000017941 */ /* 0x000fea0003800200 */
.L_x_7:
[----:B------:R-:W-:Y:S05]  /*0650*/  @!P1 BRA `(.L_x_1) ;  /* 0x0000000000309947 */ /* 0x000fea0003800000 */
[----:B------:R-:W0:Y:S01]  /*0660*/  LDC.64 R4, c[0x0][0x388] ;  /* 0x0000e200ff047b82 */ /* 0x000e220000000a00 */
[----:B------:R-:W-:Y:S02]  /*0670*/  IMAD.MOV R8, RZ, RZ, -R8 ;  /* 0x000000ffff087224 */ /* 0x000fe400078e0a08 */
[----:B0-----:R-:W-:-:S07]  /*0680*/  IMAD.WIDE.U32 R6, R6, 0x4, R4 ;  /* 0x0000000406067825 */ /* 0x001fce00078e0004 */
.L_x_9:
[----:B------:R-:W-:Y:S02]  /*0690*/  IMAD.MOV.U32 R5, RZ, RZ, R7 ;  /* 0x000000ffff057224 */ /* 0x000fe400078e0007 */
[----:B------:R-:W-:-:S05]  /*06a0*/  IMAD.MOV.U32 R4, RZ, RZ, R6 ;  /* 0x000000ffff047224 */ /* 0x000fca00078e0006 */
[----:B------:R-:W2:Y:S01]  /*06b0*/  LDG.E R5, desc[UR6][R4.64] ;  /* 0x0000000604057981 */ /* 0x000ea2000c1e1900 */
[----:B------:R-:W-:Y:S01]  /*06c0*/  VIADD R8, R8, 0x1 ;  /* 0x0000000108087836 */ /* 0x000fe20000000000 */
[----:B------:R-:W-:-:S04]  /*06d0*/  IADD3 R6, P1, PT, R6, 0x4, RZ ;  /* 0x0000000406067810 */ /* 0x000fc80007f3e0ff */
[----:B------:R-:W-:Y:S01]  /*06e0*/  ISETP.NE.AND P0, PT, R8, RZ, PT ;  /* 0x000000ff0800720c */ /* 0x000fe20003f05270 */
[----:B------:R-:W-:Y:S02]  /*06f0*/  IMAD.X R7, RZ, RZ, R7, P1 ;  /* 0x000000ffff077224 */ /* 0x000fe400008e0607 */
[----:B--2---:R-:W-:-:S10]  /*0700*/  IMAD.IADD R2, R5, 0x1, R2 ;  /* 0x0000000105027824 */ /* 0x004fd400078e0202 */
[----:B------:R-:W-:Y:S05]  /*0710*/  @P0 BRA `(.L_x_9) ;  /* 0xfffffffc00dc0947 */ /* 0x000fea000383ffff */
.L_x_1:
[----:B------:R-:W-:Y:S05]  /*0720*/  BSYNC.RECONVERGENT B0 ;  /* 0x0000000000007941 */ /* 0x000fea0003800200 */
.L_x_0:
[----:B-----5:R-:W-:-:S13]  /*0730*/  ISETP.GE.AND P0, PT, R3, 0x1, PT ;  /* 0x000000010300780c */ /* 0x020fda0003f06270 */
[----:B------:R-:W-:Y:S05]  /*0740*/  @!P0 EXIT ;  /* 0x000000000000894d */ /* 0x000fea0003800000 */
[----:B------:R-:W0:Y:S01]  /*0750*/  LDCU.64 UR4, c[0x0][0x380] ;  /* 0x00007000ff0477ac */ /* 0x000e220008000a00 */
[C---:B------:R-:W-:Y:S01]  /*0760*/  ISETP.GE.U32.AND P1, PT, R3.reuse, 0x4, PT ;  /* 0x000000040300780c */ /* 0x040fe20003f26070 */
[----:B------:R-:W-:Y:S01]  /*0770*/  BSSY.RECONVERGENT B0, `(.L_x_10) ;  /* 0x0000018000007945 */ /* 0x000fe20003800200 */
[----:B------:R-:W-:Y:S01]  /*0780*/  LOP3.LUT R8, R3, 0x3, RZ, 0xc0, !PT ;  /* 0x0000000303087812 */ /* 0x000fe200078ec0ff */
[----:B------:R-:W-:-:S03]  /*0790*/  IMAD.MOV.U32 R9, RZ, RZ, RZ ;  /* 0x000000ffff097224 */ /* 0x000fc600078e00ff */
[----:B------:R-:W-:Y:S02]  /*07a0*/  ISETP.NE.AND P0, PT, R8, RZ, PT ;  /* 0x000000ff0800720c */ /* 0x000fe40003f05270 */
[----:B0-----:R-:W-:-:S04]  /*07b0*/  IADD3 R4, P2, PT, R0, UR4, RZ ;  /* 0x0000000400047c10 */ /* 0x001fc8000ff5e0ff */
[----:B------:R-:W-:Y:S01]  /*07c0*/  LEA.HI.X.SX32 R5, R0, UR5, 0x1, P2 ;  /* 0x0000000500057c11 */ /* 0x000fe200090f0eff */
[----:B------:R-:W0:Y:S01]  /*07d0*/  LDCU.64 UR4, c[0x0][0x390] ;  /* 0x00007200ff0477ac */ /* 0x000e220008000a00 */
[----:B------:R-:W-:Y:S07]  /*07e0*/  @!P1 BRA `(.L_x_11) ;  /* 0x0000000000409947 */ /* 0x000fee0003800000 */
[----:B------:R1:W5:Y:S01]  /*07f0*/  LDG.E.U8 R11, desc[UR6][R4.64] ;  /* 0x00000006040b7981 */ /* 0x000362000c1e1100 */
[----:B------:R-:W-:Y:S01]  /*0800*/  LOP3.LUT R9, R3, 0x7ffffffc, RZ, 0xc0, !PT ;  /* 0x7ffffffc03097812 */ /* 0x000fe200078ec0ff */
[----:B------:R-:W-:-:S04]  /*0810*/  IMAD.MOV.U32 R3, RZ, RZ, R2 ;  /* 0x000000ffff037224 */ /* 0x000fc800078e0002 */
[----:B------:R-:W-:-:S07]  /*0820*/  IMAD.MOV R0, RZ, RZ, -R9 ;  /* 0x000000ffff007224 */ /* 0x000fce00078e0a09 */
.L_x_12:
[----:B0-2---:R-:W-:-:S04]  /*0830*/  IADD3.X R6, P1, PT, R3, UR4, RZ, PT, !PT ;  /* 0x0000000403067c10 */ /* 0x005fc8000bf3e4ff */
[----:B------:R-:W-:-:S05]  /*0840*/  LEA.HI.X.SX32 R7, R3, UR5, 0x1, P1 ;  /* 0x0000000503077c11 */ /* 0x000fca00088f0eff */
[----:B-----5:R0:W-:Y:S04]  /*0850*/  STG.E.U8 desc[UR6][R6.64+-0x1], R11 ;  /* 0xffffff0b06007986 */ /* 0x0201e8000c101106 */
[----:B------:R-:W2:Y:S04]  /*0860*/  LDG.E.U8 R13, desc[UR6][R4.64] ;  /* 0x00000006040d7981 */ /* 0x000ea8000c1e1100 */
[----:B--2---:R2:W-:Y:S04]  /*0870*/  STG.E.U8 desc[UR6][R6.64], R13 ;  /* 0x0000000d06007986 */ /* 0x0045e8000c101106 */
[----:B------:R2:W-:Y:S04]  /*0880*/  STG.E.U8 desc[UR6][R6.64+0x1], R13 ;  /* 0x0000010d06007986 */ /* 0x0005e8000c101106 */
[----:B0-----:R-:W3:Y:S01]  /*0890*/  LDG.E.U8 R11, desc[UR6][R4.64] ;  /* 0x00000006040b7981 */ /* 0x001ee2000c1e1100 */
[----:B------:R-:W-:-:S02]  /*08a0*/  VIADD R0, R0, 0x4 ;  /* 0x0000000400007836 */ /* 0x000fc40000000000 */
[----:B------:R-:W-:-:S03]  /*08b0*/  VIADD R3, R3, 0x4 ;  /* 0x0000000403037836 */ /* 0x000fc60000000000 */
[----:B------:R-:W-:Y:S01]  /*08c0*/  ISETP.NE.AND P1, PT, R0, RZ, PT ;  /* 0x000000ff0000720c */ /* 0x000fe20003f25270 */
[----:B---3--:R2:W-:-:S12]  /*08d0*/  STG.E.U8 desc[UR6][R6.64+0x2], R11 ;  /* 0x0000020b06007986 */ /* 0x0085d8000c101106 */
[----:B------:R-:W-:Y:S05]  /*08e0*/  @P1 BRA `(.L_x_12) ;  /* 0xfffffffc00d01947 */ /* 0x000fea000383ffff */
.L_x_11:
[----:B0-----:R-:W-:Y:S05]  /*08f0*/  BSYNC.RECONVERGENT B0 ;  /* 0x0000000000007941 */ /* 0x001fea0003800200 */
.L_x_10:
[----:B------:R-:W-:Y:S05]  /*0900*/  @!P0 EXIT ;  /* 0x000000000000894d */ /* 0x000fea0003800000 */
[----:B-1----:R0:W5:Y:S01]  /*0910*/  LDG.E.U8 R5, desc[UR6][R4.64] ;  /* 0x0000000604057981 */ /* 0x002162000c1e1100 */
[----:B------:R-:W-:Y:S01]  /*0920*/  IMAD.IADD R9, R9, 0x1, R2 ;  /* 0x0000000109097824 */ /* 0x000fe200078e0202 */
[----:B------:R-:W1:Y:S01]  /*0930*/  LDCU.64 UR4, c[0x0][0x390] ;  /* 0x00007200ff0477ac */ /* 0x000e620008000a00 */
[----:B------:R-:W-:-:S07]  /*0940*/  IMAD.MOV R8, RZ, RZ, -R8 ;  /* 0x000000ffff087224 */ /* 0x000fce00078e0a08 */
.L_x_13:
[----:B-1-3--:R-:W-:Y:S01]  /*0950*/  IADD3 R2, P0, PT, R9, UR4, RZ ;  /* 0x0000000409027c10 */ /* 0x00afe2000ff1e0ff */
[----:B------:R-:W-:-:S03]  /*0960*/  VIADD R8, R8, 0x1 ;  /* 0x0000000108087836 */ /* 0x000fc60000000000 */
[C---:B------:R-:W-:Y:S01]  /*0970*/  LEA.HI.X.SX32 R3, R9.reuse, UR5, 0x1, P0 ;  /* 0x0000000509037c11 */ /* 0x040fe200080f0eff */
[----:B------:R-:W-:Y:S01]  /*0980*/  VIADD R9, R9, 0x1 ;  /* 0x0000000109097836 */ /* 0x000fe20000000000 */
[----:B------:R-:W-:-:S03]  /*0990*/  ISETP.NE.AND P0, PT, R8, RZ, PT ;  /* 0x000000ff0800720c */ /* 0x000fc60003f05270 */
[----:B-----5:R3:W-:Y:S10]  /*09a0*/  STG.E.U8 desc[UR6][R2.64], R5 ;  /* 0x0000000502007986 */ /* 0x0207f4000c101106 */
[----:B------:R-:W-:Y:S05]  /*09b0*/  @P0 BRA `(.L_x_13) ;  /* 0xfffffffc00e40947 */ /* 0x000fea000383ffff */
[----:B------:R-:W-:Y:S05]  /*09c0*/  EXIT ;  /* 0x000000000000794d */ /* 0x000fea0003800000 */
.L_x_14:
[----:B------:R-:W-:-:S00]  /*09d0*/  BRA `(.L_x_14) ;  /* 0xfffffffc00fc7947 */ /* 0x000fc0000383ffff */
[----:B------:R-:W-:-:S00]  /*09e0*/  NOP ;  /* 0x0000000000007918 */ /* 0x000fc00000000000 */
        /* <DEDUP_REMOVED lines=9> */
.L_x_15:


//--------------------- .nv.shared.reserved.0     --------------------------
	.section	.nv.shared.reserved.0,"aw",@nobits
	.weak		__nv_reservedSMEM_offset_0_alias
	.size		__nv_reservedSMEM_offset_0_alias, 0, 64
	.other		__nv_reservedSMEM_offset_0_alias,@"STO_CUDA_RESERVED_SHARED STV_DEFAULT"
__nv_reservedSMEM_offset_0_alias:
	.zero		0
	.zero		64


//--------------------- .nv.constant0._Z19repeat_chars_kernelPcPiS_ii --------------------------
	.section	.nv.constant0._Z19repeat_chars_kernelPcPiS_ii,"a",@progbits
	.sectionflags	@""
	.align	4
.nv.constant0._Z19repeat_chars_kernelPcPiS_ii:
	.zero		928


//--------------------- SYMBOLS --------------------------

	.type		.nv.reservedSmem.offset0,@object
	.size		.nv.reservedSmem.offset0,0x4
